//
// Generated by NVIDIA NVVM Compiler
//
// Compiler Build ID: CL-36424714
// Cuda compilation tools, release 13.0, V13.0.88
// Based on NVVM 20.0.0
//

.version 9.0
.target sm_100
.address_size 64

	// .globl	_Z12mandelKernelffffPii
// _ZZ12mandelKernelffffPiiE12block_result has been demoted

.visible .entry _Z12mandelKernelffffPii(
	.param .f32 _Z12mandelKernelffffPii_param_0,
	.param .f32 _Z12mandelKernelffffPii_param_1,
	.param .f32 _Z12mandelKernelffffPii_param_2,
	.param .f32 _Z12mandelKernelffffPii_param_3,
	.param .u64 .ptr .align 1 _Z12mandelKernelffffPii_param_4,
	.param .u32 _Z12mandelKernelffffPii_param_5
)
{
	.reg .pred 	%p<6>;
	.reg .b32 	%r<59>;
	.reg .b32 	%f<20>;
	.reg .b64 	%rd<36>;
	// demoted variable
	.shared .align 4 .b8 _ZZ12mandelKernelffffPiiE12block_result[1024];
	ld.param.f32 	%f9, [_Z12mandelKernelffffPii_param_0];
	ld.param.f32 	%f10, [_Z12mandelKernelffffPii_param_1];
	ld.param.f32 	%f11, [_Z12mandelKernelffffPii_param_2];
	ld.param.f32 	%f12, [_Z12mandelKernelffffPii_param_3];
	ld.param.u32 	%r16, [_Z12mandelKernelffffPii_param_5];
	mov.u32 	%r18, %ctaid.x;
	mov.u32 	%r1, %ntid.x;
	mov.u32 	%r2, %tid.x;
	mad.lo.s32 	%r19, %r18, %r1, %r2;
	cvt.rn.f32.u32 	%f13, %r19;
	fma.rn.f32 	%f1, %f9, %f13, %f11;
	mov.u32 	%r3, %ctaid.y;
	mov.u32 	%r4, %ntid.y;
	mov.u32 	%r5, %tid.y;
	mad.lo.s32 	%r20, %r3, %r4, %r5;
	cvt.rn.f32.u32 	%f14, %r20;
	fma.rn.f32 	%f2, %f10, %f14, %f12;
	setp.lt.s32 	%p1, %r16, 1;
	mov.b32 	%r55, 0;
	@%p1 bra 	$L__BB0_4;
	mov.b32 	%r54, 0;
	mov.f32 	%f18, %f2;
	mov.f32 	%f19, %f1;
$L__BB0_2:
	mul.f32 	%f5, %f19, %f19;
	mul.f32 	%f6, %f18, %f18;
	add.f32 	%f15, %f5, %f6;
	setp.gt.f32 	%p2, %f15, 0f40800000;
	mov.u32 	%r55, %r54;
	@%p2 bra 	$L__BB0_4;
	sub.f32 	%f16, %f5, %f6;
	add.f32 	%f17, %f19, %f19;
	add.f32 	%f19, %f1, %f16;
	fma.rn.f32 	%f18, %f17, %f18, %f2;
	add.s32 	%r54, %r54, 1;
	setp.ne.s32 	%p3, %r54, %r16;
	mov.u32 	%r55, %r16;
	@%p3 bra 	$L__BB0_2;
$L__BB0_4:
	mad.lo.s32 	%r22, %r5, %r1, %r2;
	shl.b32 	%r23, %r22, 2;
	mov.u32 	%r24, _ZZ12mandelKernelffffPiiE12block_result;
	add.s32 	%r25, %r24, %r23;
	st.shared.u32 	[%r25], %r55;
	bar.sync 	0;
	or.b32  	%r26, %r2, %r5;
	setp.ne.s32 	%p4, %r26, 0;
	@%p4 bra 	$L__BB0_7;
	mov.u32 	%r29, %nctaid.x;
	mul.lo.s32 	%r30, %r29, %r1;
	mul.lo.s32 	%r31, %r4, %r29;
	mad.lo.s32 	%r33, %r31, %r3, %r18;
	mul.lo.s32 	%r57, %r1, %r33;
	mul.wide.s32 	%rd1, %r30, 56;
	mul.wide.s32 	%rd2, %r30, 48;
	mul.wide.s32 	%rd3, %r30, 44;
	mul.wide.s32 	%rd4, %r30, 40;
	mul.wide.s32 	%rd5, %r30, 28;
	mul.wide.s32 	%rd6, %r30, 24;
	mul.wide.s32 	%rd7, %r30, 20;
	mul.wide.s32 	%rd8, %r30, 16;
	mul.wide.s32 	%rd9, %r30, 12;
	mul.wide.s32 	%rd10, %r30, 8;
	add.s32 	%r56, %r24, 512;
	mov.b32 	%r58, 512;
$L__BB0_6:
	ld.param.u64 	%rd35, [_Z12mandelKernelffffPii_param_4];
	mul.wide.s32 	%rd12, %r57, 4;
	cvta.to.global.u64 	%rd13, %rd35;
	add.s64 	%rd14, %rd13, %rd12;
	ld.shared.u32 	%r35, [%r56+-512];
	st.global.u32 	[%rd14], %r35;
	ld.shared.u32 	%r36, [%r56+-448];
	mov.u32 	%r38, %ntid.x;
	mul.lo.s32 	%r39, %r29, %r38;
	mul.wide.s32 	%rd15, %r39, 4;
	add.s64 	%rd16, %rd14, %rd15;
	st.global.u32 	[%rd16], %r36;
	ld.shared.u32 	%r40, [%r56+-384];
	add.s64 	%rd17, %rd14, %rd10;
	st.global.u32 	[%rd17], %r40;
	ld.shared.u32 	%r41, [%r56+-320];
	add.s64 	%rd18, %rd14, %rd9;
	st.global.u32 	[%rd18], %r41;
	ld.shared.u32 	%r42, [%r56+-256];
	add.s64 	%rd19, %rd14, %rd8;
	st.global.u32 	[%rd19], %r42;
	ld.shared.u32 	%r43, [%r56+-192];
	add.s64 	%rd20, %rd14, %rd7;
	st.global.u32 	[%rd20], %r43;
	ld.shared.u32 	%r44, [%r56+-128];
	add.s64 	%rd21, %rd14, %rd6;
	st.global.u32 	[%rd21], %r44;
	ld.shared.u32 	%r45, [%r56+-64];
	add.s64 	%rd22, %rd14, %rd5;
	st.global.u32 	[%rd22], %r45;
	ld.shared.u32 	%r46, [%r56];
	mul.wide.s32 	%rd23, %r39, 32;
	add.s64 	%rd24, %rd14, %rd23;
	st.global.u32 	[%rd24], %r46;
	ld.shared.u32 	%r47, [%r56+64];
	mul.wide.s32 	%rd25, %r39, 36;
	add.s64 	%rd26, %rd14, %rd25;
	st.global.u32 	[%rd26], %r47;
	ld.shared.u32 	%r48, [%r56+128];
	add.s64 	%rd27, %rd14, %rd4;
	st.global.u32 	[%rd27], %r48;
	ld.shared.u32 	%r49, [%r56+192];
	add.s64 	%rd28, %rd14, %rd3;
	st.global.u32 	[%rd28], %r49;
	ld.shared.u32 	%r50, [%r56+256];
	add.s64 	%rd29, %rd14, %rd2;
	st.global.u32 	[%rd29], %r50;
	ld.shared.u32 	%r51, [%r56+320];
	mul.wide.s32 	%rd30, %r39, 52;
	add.s64 	%rd31, %rd14, %rd30;
	st.global.u32 	[%rd31], %r51;
	ld.shared.u32 	%r52, [%r56+384];
	add.s64 	%rd32, %rd14, %rd1;
	st.global.u32 	[%rd32], %r52;
	ld.shared.u32 	%r53, [%r56+448];
	mul.wide.s32 	%rd33, %r39, 60;
	add.s64 	%rd34, %rd14, %rd33;
	st.global.u32 	[%rd34], %r53;
	add.s32 	%r58, %r58, 4;
	add.s32 	%r57, %r57, 1;
	add.s32 	%r56, %r56, 4;
	setp.ne.s32 	%p5, %r58, 576;
	@%p5 bra 	$L__BB0_6;
$L__BB0_7:
	ret;

}


// ===== COMPILED SASS (sm_100) =====

	.target	sm_100

	.elftype	@"ET_EXEC"


//--------------------- .note.nv.tkinfo           --------------------------
	.section	.note.nv.tkinfo,"",@"SHT_NOTE"
	.sectionflags	@"SHF_NOTE_NV_TKINFO"
	.tkinfo
        /*0018*/ 	.word	0x00000002
        /*0030*/ 	.string	""
        /*0030*/ 	.string	"ptxas"
        /*0030*/ 	.string	"Cuda compilation tools, release 13.0, V13.0.88"
        /*0030*/ 	.string	"Build cuda_13.0.r13.0/compiler.36424714_0"
        /*0030*/ 	.string	"-arch sm_100 -m 64 "



//--------------------- .note.nv.cuinfo           --------------------------
	.section	.note.nv.cuinfo,"",@"SHT_NOTE"
	.sectionflags	@"SHF_NOTE_NV_CUINFO"
        /*0018*/ 	.short	0x0002
        /*001a*/ 	.short	0x0064
        /*001c*/ 	.short	0x0082
	.zero		2


//--------------------- .nv.info                  --------------------------
	.section	.nv.info,"",@"SHT_CUDA_INFO"
	.align	4


	//----- nvinfo : EIATTR_REGCOUNT
	.align		4
        /*0000*/ 	.byte	0x04, 0x2f
        /*0002*/ 	.short	(.L_1 - .L_0)
	.align		4
.L_0:
        /*0004*/ 	.word	index@(_Z12mandelKernelffffPii)
        /*0008*/ 	.word	0x00000020


	//----- nvinfo : EIATTR_FRAME_SIZE
	.align		4
.L_1:
        /*000c*/ 	.byte	0x04, 0x11
        /*000e*/ 	.short	(.L_3 - .L_2)
	.align		4
.L_2:
        /*0010*/ 	.word	index@(_Z12mandelKernelffffPii)
        /*0014*/ 	.word	0x00000000


	//----- nvinfo : EIATTR_MIN_STACK_SIZE
	.align		4
.L_3:
        /*0018*/ 	.byte	0x04, 0x12
        /*001a*/ 	.short	(.L_5 - .L_4)
	.align		4
.L_4:
        /*001c*/ 	.word	index@(_Z12mandelKernelffffPii)
        /*0020*/ 	.word	0x00000000
.L_5:


//--------------------- .nv.compat                --------------------------
	.section	.nv.compat,"",@"SHT_CUDA_COMPAT_INFO"
	.align	4
        /*0000*/ 	.byte	0x02, 0x09, 0x00, 0x00, 0x02, 0x02, 0x01, 0x00, 0x02, 0x05, 0x05, 0x00, 0x03, 0x07, 0x01, 0x01
        /*0010*/ 	.byte	0x02, 0x03, 0x00, 0x00, 0x02, 0x06, 0x01, 0x00, 0x04, 0x0b, 0x08, 0x00, 0x01, 0x00, 0x00, 0x00
        /*0020*/ 	.byte	0x00, 0x00, 0x00, 0x00


//--------------------- .nv.info._Z12mandelKernelffffPii --------------------------
	.section	.nv.info._Z12mandelKernelffffPii,"",@"SHT_CUDA_INFO"
	.sectionflags	@""
	.align	4


	//----- nvinfo : EIATTR_CUDA_API_VERSION
	.align		4
        /*0000*/ 	.byte	0x04, 0x37
        /*0002*/ 	.short	(.L_7 - .L_6)
.L_6:
        /*0004*/ 	.word	0x00000082


	//----- nvinfo : EIATTR_KPARAM_INFO
	.align		4
.L_7:
        /*0008*/ 	.byte	0x04, 0x17
        /*000a*/ 	.short	(.L_9 - .L_8)
.L_8:
        /*000c*/ 	.word	0x00000000
        /*0010*/ 	.short	0x0005
        /*0012*/ 	.short	0x0018
        /*0014*/ 	.byte	0x00, 0xf0, 0x11, 0x00


	//----- nvinfo : EIATTR_KPARAM_INFO
	.align		4
.L_9:
        /*0018*/ 	.byte	0x04, 0x17
        /*001a*/ 	.short	(.L_11 - .L_10)
.L_10:
        /*001c*/ 	.word	0x00000000
        /*0020*/ 	.short	0x0004
        /*0022*/ 	.short	0x0010
        /*0024*/ 	.byte	0x00, 0xf5, 0x21, 0x00


	//----- nvinfo : EIATTR_KPARAM_INFO
	.align		4
.L_11:
        /*0028*/ 	.byte	0x04, 0x17
        /*002a*/ 	.short	(.L_13 - .L_12)
.L_12:
        /*002c*/ 	.word	0x00000000
        /*0030*/ 	.short	0x0003
        /*0032*/ 	.short	0x000c
        /*0034*/ 	.byte	0x00, 0xf0, 0x11, 0x00


	//----- nvinfo : EIATTR_KPARAM_INFO
	.align		4
.L_13:
        /*0038*/ 	.byte	0x04, 0x17
        /*003a*/ 	.short	(.L_15 - .L_14)
.L_14:
        /*003c*/ 	.word	0x00000000
        /*0040*/ 	.short	0x0002
        /*0042*/ 	.short	0x0008
        /*0044*/ 	.byte	0x00, 0xf0, 0x11, 0x00


	//----- nvinfo : EIATTR_KPARAM_INFO
	.align		4
.L_15:
        /*0048*/ 	.byte	0x04, 0x17
        /*004a*/ 	.short	(.L_17 - .L_16)
.L_16:
        /*004c*/ 	.word	0x00000000
        /*0050*/ 	.short	0x0001
        /*0052*/ 	.short	0x0004
        /*0054*/ 	.byte	0x00, 0xf0, 0x11, 0x00


	//----- nvinfo : EIATTR_KPARAM_INFO
	.align		4
.L_17:
        /*0058*/ 	.byte	0x04, 0x17
        /*005a*/ 	.short	(.L_19 - .L_18)
.L_18:
        /*005c*/ 	.word	0x00000000
        /*0060*/ 	.short	0x0000
        /*0062*/ 	.short	0x0000
        /*0064*/ 	.byte	0x00, 0xf0, 0x11, 0x00


	//----- nvinfo : EIATTR_SPARSE_MMA_MASK
	.align		4
.L_19:
        /*0068*/ 	.byte	0x03, 0x50
        /*006a*/ 	.short	0x0000


	//----- nvinfo : EIATTR_MAXREG_COUNT
	.align		4
        /*006c*/ 	.byte	0x03, 0x1b
        /*006e*/ 	.short	0x00ff


	//----- nvinfo : EIATTR_NUM_BARRIERS
	.align		4
        /*0070*/ 	.byte	0x02, 0x4c
        /*0072*/ 	.byte	0x01
	.zero		1


	//----- nvinfo : EIATTR_MERCURY_ISA_VERSION
	.align		4
        /*0074*/ 	.byte	0x03, 0x5f
        /*0076*/ 	.short	0x0101


	//----- nvinfo : EIATTR_VRC_CTA_INIT_COUNT
	.align		4
        /*0078*/ 	.byte	0x02, 0x4a
	.zero		1
	.zero		1


	//----- nvinfo : EIATTR_EXIT_INSTR_OFFSETS
	.align		4
        /*007c*/ 	.byte	0x04, 0x1c
        /*007e*/ 	.short	(.L_21 - .L_20)


	//   ....[0]....
.L_20:
        /*0080*/ 	.word	0x000002f0


	//   ....[1]....
        /*0084*/ 	.word	0x00000700


	//----- nvinfo : EIATTR_CRS_STACK_SIZE
	.align		4
.L_21:
        /*0088*/ 	.byte	0x04, 0x1e
        /*008a*/ 	.short	(.L_23 - .L_22)
.L_22:
        /*008c*/ 	.word	0x00000000


	//----- nvinfo : EIATTR_CBANK_PARAM_SIZE
	.align		4
.L_23:
        /*0090*/ 	.byte	0x03, 0x19
        /*0092*/ 	.short	0x001c


	//----- nvinfo : EIATTR_PARAM_CBANK
	.align		4
        /*0094*/ 	.byte	0x04, 0x0a
        /*0096*/ 	.short	(.L_25 - .L_24)
	.align		4
.L_24:
        /*0098*/ 	.word	index@(.nv.constant0._Z12mandelKernelffffPii)
        /*009c*/ 	.short	0x0380
        /*009e*/ 	.short	0x001c


	//----- nvinfo : EIATTR_SW_WAR
	.align		4
.L_25:
        /*00a0*/ 	.byte	0x04, 0x36
        /*00a2*/ 	.short	(.L_27 - .L_26)
.L_26:
        /*00a4*/ 	.word	0x00000008
.L_27:


//--------------------- .nv.callgraph             --------------------------
	.section	.nv.callgraph,"",@"SHT_CUDA_CALLGRAPH"
	.align	4
	.sectionentsize	8
	.align		4
        /*0000*/ 	.word	0x00000000
	.align		4
        /*0004*/ 	.word	0xffffffff
	.align		4
        /*0008*/ 	.word	0x00000000
	.align		4
        /*000c*/ 	.word	0xfffffffe
	.align		4
        /*0010*/ 	.word	0x00000000
	.align		4
        /*0014*/ 	.word	0xfffffffd
	.align		4
        /*0018*/ 	.word	0x00000000
	.align		4
        /*001c*/ 	.word	0xfffffffc


//--------------------- .text._Z12mandelKernelffffPii --------------------------
	.section	.text._Z12mandelKernelffffPii,"ax",@progbits
	.align	128
        .global         _Z12mandelKernelffffPii
        .type           _Z12mandelKernelffffPii,@function
        .size           _Z12mandelKernelffffPii,(.L_x_5 - _Z12mandelKernelffffPii)
        .other          _Z12mandelKernelffffPii,@"STO_CUDA_ENTRY STV_DEFAULT"
_Z12mandelKernelffffPii:
.text._Z12mandelKernelffffPii:
[----:B------:R-:W-:Y:S01]  /*0000*/  LDC R1, c[0x0][0x37c] ;  /* 0x0000df00ff017b82 */ /* 0x000fe20000000800 */
[----:B------:R-:W0:Y:S07]  /*0010*/  S2R R8, SR_TID.X ;  /* 0x0000000000087919 */ /* 0x000e2e0000002100 */
[----:B------:R-:W0:Y:S01]  /*0020*/  LDC R5, c[0x0][0x360] ;  /* 0x0000d800ff057b82 */ /* 0x000e220000000800 */
[----:B------:R-:W1:Y:S01]  /*0030*/  LDCU UR4, c[0x0][0x398] ;  /* 0x00007300ff0477ac */ /* 0x000e620008000800 */
[----:B------:R-:W2:Y:S01]  /*0040*/  S2R R2, SR_CTAID.Y ;  /* 0x0000000000027919 */ /* 0x000ea20000002600 */
[----:B------:R-:W2:Y:S05]  /*0050*/  S2R R11, SR_TID.Y ;  /* 0x00000000000b7919 */ /* 0x000eaa0000002200 */
[----:B------:R-:W0:Y:S08]  /*0060*/  S2UR UR6, SR_CTAID.X ;  /* 0x00000000000679c3 */ /* 0x000e300000002500 */
[----:B------:R-:W2:Y:S01]  /*0070*/  LDC R13, c[0x0][0x364] ;  /* 0x0000d900ff0d7b82 */ /* 0x000ea20000000800 */
[----:B-1----:R-:W-:-:S07]  /*0080*/  UISETP.GE.AND UP0, UPT, UR4, 0x1, UPT ;  /* 0x000000010400788c */ /* 0x002fce000bf06270 */
[----:B------:R-:W1:Y:S08]  /*0090*/  LDC.64 R6, c[0x0][0x380] ;  /* 0x0000e000ff067b82 */ /* 0x000e700000000a00 */
[----:B------:R-:W1:Y:S01]  /*00a0*/  LDC.64 R14, c[0x0][0x388] ;  /* 0x0000e200ff0e7b82 */ /* 0x000e620000000a00 */
[----:B0-----:R-:W-:-:S05]  /*00b0*/  IMAD R0, R5, UR6, R8 ;  /* 0x0000000605007c24 */ /* 0x001fca000f8e0208 */
[----:B------:R-:W-:Y:S01]  /*00c0*/  I2FP.F32.U32 R3, R0 ;  /* 0x0000000000037245 */ /* 0x000fe20000201000 */
[----:B------:R-:W-:Y:S02]  /*00d0*/  HFMA2 R0, -RZ, RZ, 0, 0 ;  /* 0x00000000ff007431 */ /* 0x000fe400000001ff */
[----:B--2---:R-:W-:-:S05]  /*00e0*/  IMAD R4, R2, R13, R11 ;  /* 0x0000000d02047224 */ /* 0x004fca00078e020b */
[----:B------:R-:W-:Y:S01]  /*00f0*/  I2FP.F32.U32 R4, R4 ;  /* 0x0000000400047245 */ /* 0x000fe20000201000 */
[----:B-1----:R-:W-:-:S04]  /*0100*/  FFMA R3, R3, R6, R14 ;  /* 0x0000000603037223 */ /* 0x002fc8000000000e */
[----:B------:R-:W-:Y:S01]  /*0110*/  FFMA R4, R4, R7, R15 ;  /* 0x0000000704047223 */ /* 0x000fe2000000000f */
[----:B------:R-:W-:Y:S06]  /*0120*/  BRA.U !UP0, `(.L_x_0) ;  /* 0x0000000108507547 */ /* 0x000fec000b800000 */
[----:B------:R-:W-:Y:S01]  /*0130*/  BSSY.RECONVERGENT B0, `(.L_x_0) ;  /* 0x0000013000007945 */ /* 0x000fe20003800200 */
[----:B------:R-:W-:Y:S01]  /*0140*/  MOV R0, RZ ;  /* 0x000000ff00007202 */ /* 0x000fe20000000f00 */
[----:B------:R-:W0:Y:S01]  /*0150*/  LDCU UR7, c[0x0][0x398] ;  /* 0x00007300ff0777ac */ /* 0x000e220008000800 */
[----:B------:R-:W-:Y:S02]  /*0160*/  MOV R7, R4 ;  /* 0x0000000400077202 */ /* 0x000fe40000000f00 */
[----:B------:R-:W-:Y:S01]  /*0170*/  MOV R6, R3 ;  /* 0x0000000300067202 */ /* 0x000fe20000000f00 */
[----:B------:R-:W1:Y:S06]  /*0180*/  LDCU UR8, c[0x0][0x398] ;  /* 0x00007300ff0877ac */ /* 0x000e6c0008000800 */
.L_x_2:
[----:B------:R-:W-:Y:S01]  /*0190*/  FMUL R10, R6, R6 ;  /* 0x00000006060a7220 */ /* 0x000fe20000400000 */
[----:B------:R-:W-:-:S04]  /*01a0*/  FMUL R15, R7, R7 ;  /* 0x00000007070f7220 */ /* 0x000fc80000400000 */
[----:B------:R-:W-:-:S05]  /*01b0*/  FADD R9, R10, R15 ;  /* 0x0000000f0a097221 */ /* 0x000fca0000000000 */
[----:B------:R-:W-:-:S13]  /*01c0*/  FSETP.GT.AND P0, PT, R9, 4, PT ;  /* 0x408000000900780b */ /* 0x000fda0003f04000 */
[----:B------:R-:W-:Y:S05]  /*01d0*/  @P0 BRA `(.L_x_1) ;  /* 0x0000000000200947 */ /* 0x000fea0003800000 */
[----:B------:R-:W-:Y:S01]  /*01e0*/  IADD3 R0, PT, PT, R0, 0x1, RZ ;  /* 0x0000000100007810 */ /* 0x000fe20007ffe0ff */
[----:B------:R-:W-:Y:S01]  /*01f0*/  FADD R9, R6, R6 ;  /* 0x0000000606097221 */ /* 0x000fe20000000000 */
[----:B------:R-:W-:Y:S02]  /*0200*/  FADD R6, R10, -R15 ;  /* 0x8000000f0a067221 */ /* 0x000fe40000000000 */
[----:B-1----:R-:W-:Y:S01]  /*0210*/  ISETP.NE.AND P0, PT, R0, UR8, PT ;  /* 0x0000000800007c0c */ /* 0x002fe2000bf05270 */
[----:B------:R-:W-:Y:S01]  /*0220*/  FFMA R7, R9, R7, R4 ;  /* 0x0000000709077223 */ /* 0x000fe20000000004 */
[----:B------:R-:W-:-:S11]  /*0230*/  FADD R6, R3, R6 ;  /* 0x0000000603067221 */ /* 0x000fd60000000000 */
[----:B------:R-:W-:Y:S05]  /*0240*/  @P0 BRA `(.L_x_2) ;  /* 0xfffffffc00d00947 */ /* 0x000fea000383ffff */
[----:B0-----:R-:W-:-:S07]  /*0250*/  MOV R0, UR7 ;  /* 0x0000000700007c02 */ /* 0x001fce0008000f00 */
.L_x_1:
[----:B01----:R-:W-:Y:S05]  /*0260*/  BSYNC.RECONVERGENT B0 ;  /* 0x0000000000007941 */ /* 0x003fea0003800200 */
.L_x_0:
[----:B------:R-:W0:Y:S01]  /*0270*/  S2UR UR5, SR_CgaCtaId ;  /* 0x00000000000579c3 */ /* 0x000e220000008800 */
[----:B------:R-:W-:Y:S01]  /*0280*/  UMOV UR4, 0x400 ;  /* 0x0000040000047882 */ /* 0x000fe20000000000 */
[-C--:B------:R-:W-:Y:S01]  /*0290*/  IMAD R3, R5, R11.reuse, R8 ;  /* 0x0000000b05037224 */ /* 0x080fe200078e0208 */
[----:B------:R-:W-:Y:S01]  /*02a0*/  LOP3.LUT P0, RZ, R8, R11, RZ, 0xfc, !PT ;  /* 0x0000000b08ff7212 */ /* 0x000fe2000780fcff */
[----:B0-----:R-:W-:-:S06]  /*02b0*/  ULEA UR4, UR5, UR4, 0x18 ;  /* 0x0000000405047291 */ /* 0x001fcc000f8ec0ff */
[----:B------:R-:W-:-:S05]  /*02c0*/  LEA R3, R3, UR4, 0x2 ;  /* 0x0000000403037c11 */ /* 0x000fca000f8e10ff */
[----:B------:R0:W-:Y:S01]  /*02d0*/  STS [R3], R0 ;  /* 0x0000000003007388 */ /* 0x0001e20000000800 */
[----:B------:R-:W-:Y:S06]  /*02e0*/  BAR.SYNC.DEFER_BLOCKING 0x0 ;  /* 0x0000000000007b1d */ /* 0x000fec0000010000 */
[----:B------:R-:W-:Y:S05]  /*02f0*/  @P0 EXIT ;  /* 0x000000000000094d */ /* 0x000fea0003800000 */
[----:B0-----:R-:W0:Y:S01]  /*0300*/  LDC R0, c[0x0][0x370] ;  /* 0x0000dc00ff007b82 */ /* 0x001e220000000800 */
[----:B------:R-:W1:Y:S01]  /*0310*/  LDCU.64 UR8, c[0x0][0x358] ;  /* 0x00006b00ff0877ac */ /* 0x000e620008000a00 */
[----:B------:R-:W-:Y:S01]  /*0320*/  UIADD3 UR4, UPT, UPT, UR4, 0x200, URZ ;  /* 0x0000020004047890 */ /* 0x000fe2000fffe0ff */
[----:B------:R-:W-:-:S05]  /*0330*/  UMOV UR5, 0x200 ;  /* 0x0000020000057882 */ /* 0x000fca0000000000 */
[----:B------:R-:W2:Y:S01]  /*0340*/  LDC.64 R10, c[0x0][0x390] ;  /* 0x0000e400ff0a7b82 */ /* 0x000ea20000000a00 */
[----:B0-----:R-:W-:-:S04]  /*0350*/  IMAD R3, R13, R0, RZ ;  /* 0x000000000d037224 */ /* 0x001fc800078e02ff */
[----:B------:R-:W-:-:S04]  /*0360*/  IMAD R2, R3, R2, UR6 ;  /* 0x0000000603027e24 */ /* 0x000fc8000f8e0202 */
[----:B------:R-:W-:Y:S02]  /*0370*/  IMAD R3, R2, R5, RZ ;  /* 0x0000000502037224 */ /* 0x000fe400078e02ff */
[----:B-12---:R-:W-:-:S07]  /*0380*/  IMAD R2, R5, R0, RZ ;  /* 0x0000000005027224 */ /* 0x006fce00078e02ff */
.L_x_3:
[----:B0-----:R-:W0:Y:S01]  /*0390*/  LDS R23, [UR4+-0x200] ;  /* 0xfffe0004ff177984 */ /* 0x001e220008000800 */
[----:B------:R-:W1:Y:S01]  /*03a0*/  LDC R5, c[0x0][0x360] ;  /* 0x0000d800ff057b82 */ /* 0x000e620000000800 */
[C---:B------:R-:W-:Y:S01]  /*03b0*/  IMAD.WIDE R12, R3.reuse, 0x4, R10 ;  /* 0x00000004030c7825 */ /* 0x040fe200078e020a */
[----:B------:R-:W-:Y:S01]  /*03c0*/  UIADD3 UR5, UPT, UPT, UR5, 0x4, URZ ;  /* 0x0000000405057890 */ /* 0x000fe2000fffe0ff */
[----:B------:R-:W2:Y:S01]  /*03d0*/  LDS R18, [UR4+-0x1c0] ;  /* 0xfffe4004ff127984 */ /* 0x000ea20008000800 */
[----:B------:R-:W-:Y:S02]  /*03e0*/  IADD3 R3, PT, PT, R3, 0x1, RZ ;  /* 0x0000000103037810 */ /* 0x000fe40007ffe0ff */
[----:B------:R-:W-:Y:S01]  /*03f0*/  UISETP.NE.AND UP0, UPT, UR5, 0x240, UPT ;  /* 0x000002400500788c */ /* 0x000fe2000bf05270 */
[----:B------:R-:W3:Y:S01]  /*0400*/  LDS R28, [UR4+-0x180] ;  /* 0xfffe8004ff1c7984 */ /* 0x000ee20008000800 */
[----:B------:R-:W-:-:S03]  /*0410*/  IMAD.WIDE R14, R2, 0x8, R12 ;  /* 0x00000008020e7825 */ /* 0x000fc600078e020c */
[----:B------:R-:W4:Y:S04]  /*0420*/  LDS R19, [UR4+-0x140] ;  /* 0xfffec004ff137984 */ /* 0x000f280008000800 */
[----:B------:R-:W5:Y:S04]  /*0430*/  LDS R29, [UR4+-0x100] ;  /* 0xffff0004ff1d7984 */ /* 0x000f680008000800 */
[----:B------:R-:W5:Y:S04]  /*0440*/  LDS R26, [UR4+-0xc0] ;  /* 0xffff4004ff1a7984 */ /* 0x000f680008000800 */
[----:B------:R-:W5:Y:S01]  /*0450*/  LDS R27, [UR4+-0x80] ;  /* 0xffff8004ff1b7984 */ /* 0x000f620008000800 */
[----:B-1----:R-:W-:-:S03]  /*0460*/  IMAD R8, R0, R5, RZ ;  /* 0x0000000500087224 */ /* 0x002fc600078e02ff */
[----:B------:R-:W1:Y:S01]  /*0470*/  LDS R24, [UR4+-0x40] ;  /* 0xffffc004ff187984 */ /* 0x000e620008000800 */
[----:B------:R-:W-:-:S03]  /*0480*/  IMAD.WIDE R16, R8, 0x4, R12 ;  /* 0x0000000408107825 */ /* 0x000fc600078e020c */
[----:B------:R-:W1:Y:S04]  /*0490*/  LDS R25, [UR4] ;  /* 0x00000004ff197984 */ /* 0x000e680008000800 */
[----:B------:R-:W1:Y:S04]  /*04a0*/  LDS R21, [UR4+0x40] ;  /* 0x00004004ff157984 */ /* 0x000e680008000800 */
[----:B------:R-:W1:Y:S04]  /*04b0*/  LDS R20, [UR4+0x80] ;  /* 0x00008004ff147984 */ /* 0x000e680008000800 */
[----:B------:R-:W1:Y:S04]  /*04c0*/  LDS R6, [UR4+0xc0] ;  /* 0x0000c004ff067984 */ /* 0x000e680008000800 */
[----:B------:R-:W1:Y:S04]  /*04d0*/  LDS R9, [UR4+0x100] ;  /* 0x00010004ff097984 */ /* 0x000e680008000800 */
[----:B------:R-:W1:Y:S04]  /*04e0*/  LDS R7, [UR4+0x140] ;  /* 0x00014004ff077984 */ /* 0x000e680008000800 */
[----:B------:R-:W1:Y:S04]  /*04f0*/  LDS R5, [UR4+0x180] ;  /* 0x00018004ff057984 */ /* 0x000e680008000800 */
[----:B------:R-:W1:Y:S01]  /*0500*/  LDS R4, [UR4+0x1c0] ;  /* 0x0001c004ff047984 */ /* 0x000e620008000800 */
[----:B------:R-:W-:-:S03]  /*0510*/  UIADD3 UR4, UPT, UPT, UR4, 0x4, URZ ;  /* 0x0000000404047890 */ /* 0x000fc6000fffe0ff */
[----:B0-----:R0:W-:Y:S04]  /*0520*/  STG.E desc[UR8][R12.64], R23 ;  /* 0x000000170c007986 */ /* 0x0011e8000c101908 */
[----:B--2---:R2:W-:Y:S04]  /*0530*/  STG.E desc[UR8][R16.64], R18 ;  /* 0x0000001210007986 */ /* 0x0045e8000c101908 */
[----:B---3--:R3:W-:Y:S01]  /*0540*/  STG.E desc[UR8][R14.64], R28 ;  /* 0x0000001c0e007986 */ /* 0x0087e2000c101908 */
[----:B0-----:R-:W-:-:S04]  /*0550*/  IMAD.WIDE R22, R2, 0xc, R12 ;  /* 0x0000000c02167825 */ /* 0x001fc800078e020c */
[C-C-:B--2---:R-:W-:Y:S01]  /*0560*/  IMAD.WIDE R16, R2.reuse, 0x14, R12.reuse ;  /* 0x0000001402107825 */ /* 0x144fe200078e020c */
[----:B----4-:R0:W-:Y:S03]  /*0570*/  STG.E desc[UR8][R22.64], R19 ;  /* 0x0000001316007986 */ /* 0x0101e6000c101908 */
[----:B---3--:R-:W-:-:S05]  /*0580*/  IMAD.WIDE R14, R2, 0x10, R12 ;  /* 0x00000010020e7825 */ /* 0x008fca00078e020c */
[----:B-----5:R2:W-:Y:S01]  /*0590*/  STG.E desc[UR8][R14.64], R29 ;  /* 0x0000001d0e007986 */ /* 0x0205e2000c101908 */
[----:B0-----:R-:W-:-:S03]  /*05a0*/  IMAD.WIDE R18, R2, 0x18, R12 ;  /* 0x0000001802127825 */ /* 0x001fc600078e020c */
[----:B------:R0:W-:Y:S01]  /*05b0*/  STG.E desc[UR8][R16.64], R26 ;  /* 0x0000001a10007986 */ /* 0x0001e2000c101908 */
[----:B------:R-:W-:-:S03]  /*05c0*/  IMAD.WIDE R22, R2, 0x1c, R12 ;  /* 0x0000001c02167825 */ /* 0x000fc600078e020c */
[----:B------:R3:W-:Y:S01]  /*05d0*/  STG.E desc[UR8][R18.64], R27 ;  /* 0x0000001b12007986 */ /* 0x0007e2000c101908 */
[----:B--2---:R-:W-:-:S03]  /*05e0*/  IMAD.WIDE R14, R2, 0x30, R12 ;  /* 0x00000030020e7825 */ /* 0x004fc600078e020c */
[----:B-1----:R1:W-:Y:S01]  /*05f0*/  STG.E desc[UR8][R22.64], R24 ;  /* 0x0000001816007986 */ /* 0x0023e2000c101908 */
[----:B------:R-:W-:-:S04]  /*0600*/  IMAD.WIDE R28, R8, 0x34, R12 ;  /* 0x00000034081c7825 */ /* 0x000fc800078e020c */
[----:B0-----:R-:W-:-:S04]  /*0610*/  IMAD.WIDE R16, R8, 0x24, R12 ;  /* 0x0000002408107825 */ /* 0x001fc800078e020c */
[----:B---3--:R-:W-:-:S04]  /*0620*/  IMAD.WIDE R18, R8, 0x20, R12 ;  /* 0x0000002008127825 */ /* 0x008fc800078e020c */
[--C-:B-1----:R-:W-:Y:S01]  /*0630*/  IMAD.WIDE R22, R2, 0x2c, R12.reuse ;  /* 0x0000002c02167825 */ /* 0x102fe200078e020c */
[----:B------:R-:W-:Y:S03]  /*0640*/  STG.E desc[UR8][R18.64], R25 ;  /* 0x0000001912007986 */ /* 0x000fe6000c101908 */
[--C-:B------:R-:W-:Y:S01]  /*0650*/  IMAD.WIDE R26, R8, 0x3c, R12.reuse ;  /* 0x0000003c081a7825 */ /* 0x100fe200078e020c */
[----:B------:R0:W-:Y:S03]  /*0660*/  STG.E desc[UR8][R16.64], R21 ;  /* 0x0000001510007986 */ /* 0x0001e6000c101908 */
[----:B0-----:R-:W-:-:S04]  /*0670*/  IMAD.WIDE R16, R2, 0x28, R12 ;  /* 0x0000002802107825 */ /* 0x001fc800078e020c */
[----:B------:R-:W-:Y:S01]  /*0680*/  IMAD.WIDE R12, R2, 0x38, R12 ;  /* 0x00000038020c7825 */ /* 0x000fe200078e020c */
[----:B------:R0:W-:Y:S04]  /*0690*/  STG.E desc[UR8][R16.64], R20 ;  /* 0x0000001410007986 */ /* 0x0001e8000c101908 */
[----:B------:R0:W-:Y:S04]  /*06a0*/  STG.E desc[UR8][R22.64], R6 ;  /* 0x0000000616007986 */ /* 0x0001e8000c101908 */
[----:B------:R0:W-:Y:S04]  /*06b0*/  STG.E desc[UR8][R14.64], R9 ;  /* 0x000000090e007986 */ /* 0x0001e8000c101908 */
[----:B------:R0:W-:Y:S04]  /*06c0*/  STG.E desc[UR8][R28.64], R7 ;  /* 0x000000071c007986 */ /* 0x0001e8000c101908 */
[----:B------:R0:W-:Y:S04]  /*06d0*/  STG.E desc[UR8][R12.64], R5 ;  /* 0x000000050c007986 */ /* 0x0001e8000c101908 */
[----:B------:R0:W-:Y:S01]  /*06e0*/  STG.E desc[UR8][R26.64], R4 ;  /* 0x000000041a007986 */ /* 0x0001e2000c101908 */
[----:B------:R-:W-:Y:S05]  /*06f0*/  BRA.U UP0, `(.L_x_3) ;  /* 0xfffffffd00247547 */ /* 0x000fea000b83ffff */
[----:B------:R-:W-:Y:S05]  /*0700*/  EXIT ;  /* 0x000000000000794d */ /* 0x000fea0003800000 */
.L_x_4:
[----:B------:R-:W-:-:S00]  /*0710*/  BRA `(.L_x_4) ;  /* 0xfffffffc00fc7947 */ /* 0x000fc0000383ffff */
[----:B------:R-:W-:-:S00]  /*0720*/  NOP ;  /* 0x0000000000007918 */ /* 0x000fc00000000000 */
        /* <DEDUP_REMOVED lines=13> */
.L_x_5:


//--------------------- .nv.shared._Z12mandelKernelffffPii --------------------------
	.section	.nv.shared._Z12mandelKernelffffPii,"aw",@nobits
	.sectionflags	@""
	.align	4
.nv.shared._Z12mandelKernelffffPii:
	.zero		2048


//--------------------- .nv.shared.reserved.0     --------------------------
	.section	.nv.shared.reserved.0,"aw",@nobits
	.weak		__nv_reservedSMEM_offset_0_alias
	.size		__nv_reservedSMEM_offset_0_alias, 0, 64
	.other		__nv_reservedSMEM_offset_0_alias,@"STO_CUDA_RESERVED_SHARED STV_DEFAULT"
__nv_reservedSMEM_offset_0_alias:
	.zero		0
	.zero		64


//--------------------- .nv.constant0._Z12mandelKernelffffPii --------------------------
	.section	.nv.constant0._Z12mandelKernelffffPii,"a",@progbits
	.sectionflags	@""
	.align	4
.nv.constant0._Z12mandelKernelffffPii:
	.zero		924


//--------------------- SYMBOLS --------------------------

	.type		.nv.reservedSmem.offset0,@object
	.size		.nv.reservedSmem.offset0,0x4
	.type		.nv.reservedSmem.cap,@object
	.size		.nv.reservedSmem.cap,0x4
